	.headerflags	@"EF_CUDA_TEXMODE_UNIFIED EF_CUDA_64BIT_ADDRESS EF_CUDA_ACCELERATORS EF_CUDA_SM90 EF_CUDA_VIRTUAL_SM(EF_CUDA_SM90)"
	.elftype	@"ET_EXEC"


//--------------------- .nv.info                  --------------------------
	.section	.nv.info,"",@"SHT_CUDA_INFO"
	.align	4


	//----- nvinfo : EIATTR_REGCOUNT
	.align		4
        /*0000*/ 	.byte	0x04, 0x2f
        /*0002*/ 	.short	(.L_1 - .L_0)
	.align		4
.L_0:
        /*0004*/ 	.word	index@(triton_poi_fused_max_pool2d_with_indices_0)
        /*0008*/ 	.word	0x0000000e


	//----- nvinfo : EIATTR_MIN_STACK_SIZE
	.align		4
.L_1:
        /*000c*/ 	.byte	0x04, 0x12
        /*000e*/ 	.short	(.L_3 - .L_2)
	.align		4
.L_2:
        /*0010*/ 	.word	index@(triton_poi_fused_max_pool2d_with_indices_0)
        /*0014*/ 	.word	0x00000000


	//----- nvinfo : EIATTR_FRAME_SIZE
	.align		4
.L_3:
        /*0018*/ 	.byte	0x04, 0x11
        /*001a*/ 	.short	(.L_5 - .L_4)
	.align		4
.L_4:
        /*001c*/ 	.word	index@(triton_poi_fused_max_pool2d_with_indices_0)
        /*0020*/ 	.word	0x00000000


	//----- nvinfo : EIATTR_MIN_STACK_SIZE
	.align		4
.L_5:
        /*0024*/ 	.byte	0x04, 0x12
        /*0026*/ 	.short	(.L_7 - .L_6)
	.align		4
.L_6:
        /*0028*/ 	.word	index@(triton_poi_fused_max_pool2d_with_indices_0)
        /*002c*/ 	.word	0x00000000
.L_7:


//--------------------- .nv.info.triton_poi_fused_max_pool2d_with_indices_0 --------------------------
	.section	.nv.info.triton_poi_fused_max_pool2d_with_indices_0,"",@"SHT_CUDA_INFO"
	.sectionflags	@""
	.align	4


	//----- nvinfo : EIATTR_CUDA_API_VERSION
	.align		4
        /*0000*/ 	.byte	0x04, 0x37
        /*0002*/ 	.short	(.L_9 - .L_8)
.L_8:
        /*0004*/ 	.word	0x0000007c


	//----- nvinfo : EIATTR_KPARAM_INFO
	.align		4
.L_9:
        /*0008*/ 	.byte	0x04, 0x17
        /*000a*/ 	.short	(.L_11 - .L_10)
.L_10:
        /*000c*/ 	.word	0x00000000
        /*0010*/ 	.short	0x0002
        /*0012*/ 	.short	0x0010
        /*0014*/ 	.byte	0x00, 0xf0, 0x11, 0x00


	//----- nvinfo : EIATTR_KPARAM_INFO
	.align		4
.L_11:
        /*0018*/ 	.byte	0x04, 0x17
        /*001a*/ 	.short	(.L_13 - .L_12)
.L_12:
        /*001c*/ 	.word	0x00000000
        /*0020*/ 	.short	0x0001
        /*0022*/ 	.short	0x0008
        /*0024*/ 	.byte	0x00, 0xf4, 0x21, 0x00


	//----- nvinfo : EIATTR_KPARAM_INFO
	.align		4
.L_13:
        /*0028*/ 	.byte	0x04, 0x17
        /*002a*/ 	.short	(.L_15 - .L_14)
.L_14:
        /*002c*/ 	.word	0x00000000
        /*0030*/ 	.short	0x0000
        /*0032*/ 	.short	0x0000
        /*0034*/ 	.byte	0x00, 0xf4, 0x21, 0x00


	//----- nvinfo : EIATTR_SPARSE_MMA_MASK
	.align		4
.L_15:
        /*0038*/ 	.byte	0x03, 0x50
        /*003a*/ 	.short	0x0000


	//----- nvinfo : EIATTR_MAXREG_COUNT
	.align		4
        /*003c*/ 	.byte	0x03, 0x1b
        /*003e*/ 	.short	0x00ff


	//----- nvinfo : EIATTR_EXIT_INSTR_OFFSETS
	.align		4
        /*0040*/ 	.byte	0x04, 0x1c
        /*0042*/ 	.short	(.L_17 - .L_16)


	//   ....[0]....
.L_16:
        /*0044*/ 	.word	0x00000180


	//   ....[1]....
        /*0048*/ 	.word	0x000001a0


	//----- nvinfo : EIATTR_REQNTID
	.align		4
.L_17:
        /*004c*/ 	.byte	0x04, 0x10
        /*004e*/ 	.short	(.L_19 - .L_18)
.L_18:
        /*0050*/ 	.word	0x00000020
        /*0054*/ 	.word	0x00000001
        /*0058*/ 	.word	0x00000001


	//----- nvinfo : EIATTR_CBANK_PARAM_SIZE
	.align		4
.L_19:
        /*005c*/ 	.byte	0x03, 0x19
        /*005e*/ 	.short	0x0014


	//----- nvinfo : EIATTR_PARAM_CBANK
	.align		4
        /*0060*/ 	.byte	0x04, 0x0a
        /*0062*/ 	.short	(.L_21 - .L_20)
	.align		4
.L_20:
        /*0064*/ 	.word	index@(.nv.constant0.triton_poi_fused_max_pool2d_with_indices_0)
        /*0068*/ 	.short	0x0210
        /*006a*/ 	.short	0x0014


	//----- nvinfo : EIATTR_SW_WAR
	.align		4
.L_21:
        /*006c*/ 	.byte	0x04, 0x36
        /*006e*/ 	.short	(.L_23 - .L_22)
.L_22:
        /*0070*/ 	.word	0x00000008
.L_23:


//--------------------- .nv.callgraph             --------------------------
	.section	.nv.callgraph,"",@"SHT_CUDA_CALLGRAPH"
	.align	4
	.sectionentsize	8
	.align		4
        /*0000*/ 	.word	0x00000000
	.align		4
        /*0004*/ 	.word	0xffffffff
	.align		4
        /*0008*/ 	.word	0x00000000
	.align		4
        /*000c*/ 	.word	0xfffffffe
	.align		4
        /*0010*/ 	.word	0x00000000
	.align		4
        /*0014*/ 	.word	0xfffffffd
	.align		4
        /*0018*/ 	.word	0x00000000
	.align		4
        /*001c*/ 	.word	0xfffffffc


//--------------------- .text.triton_poi_fused_max_pool2d_with_indices_0 --------------------------
	.section	.text.triton_poi_fused_max_pool2d_with_indices_0,"ax",@progbits
	.align	128
        .global         triton_poi_fused_max_pool2d_with_indices_0
        .type           triton_poi_fused_max_pool2d_with_indices_0,@function
        .size           triton_poi_fused_max_pool2d_with_indices_0,(.L_x_1 - triton_poi_fused_max_pool2d_with_indices_0)
        .other          triton_poi_fused_max_pool2d_with_indices_0,@"STO_CUDA_ENTRY STV_DEFAULT"
triton_poi_fused_max_pool2d_with_indices_0:
.text.triton_poi_fused_max_pool2d_with_indices_0:
[----:B------:R-:W0:Y:S02]  /*0000*/  LDC R1, c[0x0][0x28] ;  /* 0x00000a00ff017b82 */ /* 0x000e240000000800 */
[----:B------:R-:W1:Y:S01]  /*0010*/  S2R R0, SR_CTAID.X ;  /* 0x0000000000007919 */ /* 0x000e620000002500 */
[----:B------:R-:W2:Y:S01]  /*0020*/  LDC.64 R4, c[0x0][0x210] ;  /* 0x00008400ff047b82 */ /* 0x000ea20000000a00 */
[----:B------:R-:W-:Y:S01]  /*0030*/  CS2R R10, SRZ ;  /* 0x00000000000a7805 */ /* 0x000fe2000001ff00 */
[----:B------:R-:W-:Y:S01]  /*0040*/  ULDC.64 UR4, c[0x0][0x208] ;  /* 0x0000820000047ab9 */ /* 0x000fe20000000a00 */
[----:B------:R-:W3:Y:S01]  /*0050*/  S2R R3, SR_TID.X ;  /* 0x0000000000037919 */ /* 0x000ee20000002100 */
[----:B-1----:R-:W-:Y:S01]  /*0060*/  SHF.R.U32.HI R7, RZ, 0x19, R0 ;  /* 0x00000019ff077819 */ /* 0x002fe20000011600 */
[----:B------:R-:W-:-:S03]  /*0070*/  IMAD.SHL.U32 R0, R0, 0x40, RZ ;  /* 0x0000004000007824 */ /* 0x000fc600078e00ff */
[----:B------:R-:W-:Y:S01]  /*0080*/  SGXT.U32 R7, R7, 0x1 ;  /* 0x000000010707781a */ /* 0x000fe20000000000 */
[----:B------:R-:W-:Y:S01]  /*0090*/  VIADD R2, R0, 0x1 ;  /* 0x0000000100027836 */ /* 0x000fe20000000000 */
[----:B---3--:R-:W-:-:S03]  /*00a0*/  SHF.L.U32 R3, R3, 0x1, RZ ;  /* 0x0000000103037819 */ /* 0x008fc600000006ff */
[----:B------:R-:W-:Y:S01]  /*00b0*/  IMAD.IADD R7, R2, 0x1, R7 ;  /* 0x0000000102077824 */ /* 0x000fe200078e0207 */
[----:B------:R-:W-:-:S04]  /*00c0*/  LOP3.LUT R9, R0, 0x3e, R3, 0xf8, !PT ;  /* 0x0000003e00097812 */ /* 0x000fc800078ef803 */
[----:B------:R-:W-:Y:S02]  /*00d0*/  LOP3.LUT R7, R7, 0x7fffffc2, RZ, 0xc0, !PT ;  /* 0x7fffffc207077812 */ /* 0x000fe400078ec0ff */
[C---:B------:R-:W-:Y:S02]  /*00e0*/  SHF.L.U32 R3, R9.reuse, 0x2, RZ ;  /* 0x0000000209037819 */ /* 0x040fe400000006ff */
[----:B------:R-:W-:Y:S01]  /*00f0*/  ISETP.GE.AND P0, PT, R9, 0x40, PT ;  /* 0x000000400900780c */ /* 0x000fe20003f06270 */
[----:B------:R-:W-:-:S05]  /*0100*/  IMAD.IADD R7, R2, 0x1, -R7 ;  /* 0x0000000102077824 */ /* 0x000fca00078e0a07 */
[----:B------:R-:W-:Y:S01]  /*0110*/  LEA R7, R7, R3, 0x1 ;  /* 0x0000000307077211 */ /* 0x000fe200078e08ff */
[----:B--2---:R-:W-:-:S04]  /*0120*/  IMAD.WIDE R2, R3, 0x4, R4 ;  /* 0x0000000403027825 */ /* 0x004fc800078e0204 */
[----:B------:R-:W-:Y:S02]  /*0130*/  IMAD.WIDE R4, R7, 0x4, R4 ;  /* 0x0000000407047825 */ /* 0x000fe400078e0204 */
[----:B------:R1:W5:Y:S01]  /*0140*/  @!P0 LDG.E.EL R10, desc[UR4][R2.64] ;  /* 0x00000004020a8981 */ /* 0x000362000c2e1900 */
[----:B------:R-:W2:Y:S03]  /*0150*/  LDC.64 R6, c[0x0][0x218] ;  /* 0x00008600ff067b82 */ /* 0x000ea60000000a00 */
[----:B------:R1:W5:Y:S01]  /*0160*/  @!P0 LDG.E.EL R11, desc[UR4][R4.64] ;  /* 0x00000004040b8981 */ /* 0x000362000c2e1900 */
[----:B--2---:R-:W-:Y:S01]  /*0170*/  IMAD.WIDE R6, R9, 0x4, R6 ;  /* 0x0000000409067825 */ /* 0x004fe200078e0206 */
[----:B-1----:R-:W-:Y:S06]  /*0180*/  @P0 EXIT ;  /* 0x000000000000094d */ /* 0x002fec0003800000 */
[----:B-----5:R-:W-:Y:S01]  /*0190*/  STG.E.64 desc[UR4][R6.64], R10 ;  /* 0x0000000a06007986 */ /* 0x020fe2000c101b04 */
[----:B------:R-:W-:Y:S05]  /*01a0*/  EXIT ;  /* 0x000000000000794d */ /* 0x000fea0003800000 */
.L_x_0:
[----:B------:R-:W-:-:S00]  /*01b0*/  BRA `(.L_x_0) ;  /* 0xfffffffc00fc7947 */ /* 0x000fc0000383ffff */
[----:B------:R-:W-:-:S00]  /*01c0*/  NOP ;  /* 0x0000000000007918 */ /* 0x000fc00000000000 */
        /* <DEDUP_REMOVED lines=11> */
.L_x_1:


//--------------------- .nv.constant0.triton_poi_fused_max_pool2d_with_indices_0 --------------------------
	.section	.nv.constant0.triton_poi_fused_max_pool2d_with_indices_0,"a",@progbits
	.sectionflags	@""
	.align	4
.nv.constant0.triton_poi_fused_max_pool2d_with_indices_0:
	.zero		548
